	.headerflags	@"EF_CUDA_TEXMODE_UNIFIED EF_CUDA_64BIT_ADDRESS EF_CUDA_ACCELERATORS EF_CUDA_SM90 EF_CUDA_VIRTUAL_SM(EF_CUDA_SM90)"
	.elftype	@"ET_EXEC"


//--------------------- .nv.info                  --------------------------
	.section	.nv.info,"",@"SHT_CUDA_INFO"
	.align	4


	//----- nvinfo : EIATTR_REGCOUNT
	.align		4
        /*0000*/ 	.byte	0x04, 0x2f
        /*0002*/ 	.short	(.L_3 - .L_2)
	.align		4
.L_2:
        /*0004*/ 	.word	index@(triton_poi_fused__native_batch_norm_legit_no_training_cat_relu_42)
        /*0008*/ 	.word	0x00000017


	//----- nvinfo : EIATTR_MIN_STACK_SIZE
	.align		4
.L_3:
        /*000c*/ 	.byte	0x04, 0x12
        /*000e*/ 	.short	(.L_5 - .L_4)
	.align		4
.L_4:
        /*0010*/ 	.word	index@(triton_poi_fused__native_batch_norm_legit_no_training_cat_relu_42)
        /*0014*/ 	.word	0x00000000


	//----- nvinfo : EIATTR_FRAME_SIZE
	.align		4
.L_5:
        /*0018*/ 	.byte	0x04, 0x11
        /*001a*/ 	.short	(.L_7 - .L_6)
	.align		4
.L_6:
        /*001c*/ 	.word	index@(triton_poi_fused__native_batch_norm_legit_no_training_cat_relu_42)
        /*0020*/ 	.word	0x00000000


	//----- nvinfo : EIATTR_MIN_STACK_SIZE
	.align		4
.L_7:
        /*0024*/ 	.byte	0x04, 0x12
        /*0026*/ 	.short	(.L_9 - .L_8)
	.align		4
.L_8:
        /*0028*/ 	.word	index@(triton_poi_fused__native_batch_norm_legit_no_training_cat_relu_42)
        /*002c*/ 	.word	0x00000000
.L_9:


//--------------------- .nv.info.triton_poi_fused__native_batch_norm_legit_no_training_cat_relu_42 --------------------------
	.section	.nv.info.triton_poi_fused__native_batch_norm_legit_no_training_cat_relu_42,"",@"SHT_CUDA_INFO"
	.sectionflags	@""
	.align	4


	//----- nvinfo : EIATTR_CUDA_API_VERSION
	.align		4
        /*0000*/ 	.byte	0x04, 0x37
        /*0002*/ 	.short	(.L_11 - .L_10)
.L_10:
        /*0004*/ 	.word	0x0000007c


	//----- nvinfo : EIATTR_KPARAM_INFO
	.align		4
.L_11:
        /*0008*/ 	.byte	0x04, 0x17
        /*000a*/ 	.short	(.L_13 - .L_12)
.L_12:
        /*000c*/ 	.word	0x00000000
        /*0010*/ 	.short	0x0008
        /*0012*/ 	.short	0x0040
        /*0014*/ 	.byte	0x00, 0xf0, 0x11, 0x00


	//----- nvinfo : EIATTR_KPARAM_INFO
	.align		4
.L_13:
        /*0018*/ 	.byte	0x04, 0x17
        /*001a*/ 	.short	(.L_15 - .L_14)
.L_14:
        /*001c*/ 	.word	0x00000000
        /*0020*/ 	.short	0x0007
        /*0022*/ 	.short	0x0038
        /*0024*/ 	.byte	0x00, 0xf4, 0x21, 0x00


	//----- nvinfo : EIATTR_KPARAM_INFO
	.align		4
.L_15:
        /*0028*/ 	.byte	0x04, 0x17
        /*002a*/ 	.short	(.L_17 - .L_16)
.L_16:
        /*002c*/ 	.word	0x00000000
        /*0030*/ 	.short	0x0006
        /*0032*/ 	.short	0x0030
        /*0034*/ 	.byte	0x00, 0xf4, 0x21, 0x00


	//----- nvinfo : EIATTR_KPARAM_INFO
	.align		4
.L_17:
        /*0038*/ 	.byte	0x04, 0x17
        /*003a*/ 	.short	(.L_19 - .L_18)
.L_18:
        /*003c*/ 	.word	0x00000000
        /*0040*/ 	.short	0x0005
        /*0042*/ 	.short	0x0028
        /*0044*/ 	.byte	0x00, 0xf4, 0x21, 0x00


	//----- nvinfo : EIATTR_KPARAM_INFO
	.align		4
.L_19:
        /*0048*/ 	.byte	0x04, 0x17
        /*004a*/ 	.short	(.L_21 - .L_20)
.L_20:
        /*004c*/ 	.word	0x00000000
        /*0050*/ 	.short	0x0004
        /*0052*/ 	.short	0x0020
        /*0054*/ 	.byte	0x00, 0xf4, 0x21, 0x00


	//----- nvinfo : EIATTR_KPARAM_INFO
	.align		4
.L_21:
        /*0058*/ 	.byte	0x04, 0x17
        /*005a*/ 	.short	(.L_23 - .L_22)
.L_22:
        /*005c*/ 	.word	0x00000000
        /*0060*/ 	.short	0x0003
        /*0062*/ 	.short	0x0018
        /*0064*/ 	.byte	0x00, 0xf4, 0x21, 0x00


	//----- nvinfo : EIATTR_KPARAM_INFO
	.align		4
.L_23:
        /*0068*/ 	.byte	0x04, 0x17
        /*006a*/ 	.short	(.L_25 - .L_24)
.L_24:
        /*006c*/ 	.word	0x00000000
        /*0070*/ 	.short	0x0002
        /*0072*/ 	.short	0x0010
        /*0074*/ 	.byte	0x00, 0xf4, 0x21, 0x00


	//----- nvinfo : EIATTR_KPARAM_INFO
	.align		4
.L_25:
        /*0078*/ 	.byte	0x04, 0x17
        /*007a*/ 	.short	(.L_27 - .L_26)
.L_26:
        /*007c*/ 	.word	0x00000000
        /*0080*/ 	.short	0x0001
        /*0082*/ 	.short	0x0008
        /*0084*/ 	.byte	0x00, 0xf4, 0x21, 0x00


	//----- nvinfo : EIATTR_KPARAM_INFO
	.align		4
.L_27:
        /*0088*/ 	.byte	0x04, 0x17
        /*008a*/ 	.short	(.L_29 - .L_28)
.L_28:
        /*008c*/ 	.word	0x00000000
        /*0090*/ 	.short	0x0000
        /*0092*/ 	.short	0x0000
        /*0094*/ 	.byte	0x00, 0xf4, 0x21, 0x00


	//----- nvinfo : EIATTR_SPARSE_MMA_MASK
	.align		4
.L_29:
        /*0098*/ 	.byte	0x03, 0x50
        /*009a*/ 	.short	0x0000


	//----- nvinfo : EIATTR_MAXREG_COUNT
	.align		4
        /*009c*/ 	.byte	0x03, 0x1b
        /*009e*/ 	.short	0x00ff


	//----- nvinfo : EIATTR_EXIT_INSTR_OFFSETS
	.align		4
        /*00a0*/ 	.byte	0x04, 0x1c
        /*00a2*/ 	.short	(.L_31 - .L_30)


	//   ....[0]....
.L_30:
        /*00a4*/ 	.word	0x000004d0


	//   ....[1]....
        /*00a8*/ 	.word	0x000004f0


	//----- nvinfo : EIATTR_REQNTID
	.align		4
.L_31:
        /*00ac*/ 	.byte	0x04, 0x10
        /*00ae*/ 	.short	(.L_33 - .L_32)
.L_32:
        /*00b0*/ 	.word	0x00000080
        /*00b4*/ 	.word	0x00000001
        /*00b8*/ 	.word	0x00000001


	//----- nvinfo : EIATTR_CBANK_PARAM_SIZE
	.align		4
.L_33:
        /*00bc*/ 	.byte	0x03, 0x19
        /*00be*/ 	.short	0x0044


	//----- nvinfo : EIATTR_PARAM_CBANK
	.align		4
        /*00c0*/ 	.byte	0x04, 0x0a
        /*00c2*/ 	.short	(.L_35 - .L_34)
	.align		4
.L_34:
        /*00c4*/ 	.word	index@(.nv.constant0.triton_poi_fused__native_batch_norm_legit_no_training_cat_relu_42)
        /*00c8*/ 	.short	0x0210
        /*00ca*/ 	.short	0x0044


	//----- nvinfo : EIATTR_SW_WAR
	.align		4
.L_35:
        /*00cc*/ 	.byte	0x04, 0x36
        /*00ce*/ 	.short	(.L_37 - .L_36)
.L_36:
        /*00d0*/ 	.word	0x00000008
.L_37:


//--------------------- .nv.callgraph             --------------------------
	.section	.nv.callgraph,"",@"SHT_CUDA_CALLGRAPH"
	.align	4
	.sectionentsize	8
	.align		4
        /*0000*/ 	.word	0x00000000
	.align		4
        /*0004*/ 	.word	0xffffffff
	.align		4
        /*0008*/ 	.word	0x00000000
	.align		4
        /*000c*/ 	.word	0xfffffffe
	.align		4
        /*0010*/ 	.word	0x00000000
	.align		4
        /*0014*/ 	.word	0xfffffffd
	.align		4
        /*0018*/ 	.word	0x00000000
	.align		4
        /*001c*/ 	.word	0xfffffffc


//--------------------- .nv.constant4             --------------------------
	.section	.nv.constant4,"a",@progbits
	.align	8
	.align		8
.nv.constant4:
        /*0000*/ 	.dword	_$_str
	.align		8
        /*0008*/ 	.dword	_$_str_$_2


//--------------------- .text.triton_poi_fused__native_batch_norm_legit_no_training_cat_relu_42 --------------------------
	.section	.text.triton_poi_fused__native_batch_norm_legit_no_training_cat_relu_42,"ax",@progbits
	.align	128
        .global         triton_poi_fused__native_batch_norm_legit_no_training_cat_relu_42
        .type           triton_poi_fused__native_batch_norm_legit_no_training_cat_relu_42,@function
        .size           triton_poi_fused__native_batch_norm_legit_no_training_cat_relu_42,(.L_x_1 - triton_poi_fused__native_batch_norm_legit_no_training_cat_relu_42)
        .other          triton_poi_fused__native_batch_norm_legit_no_training_cat_relu_42,@"STO_CUDA_ENTRY STV_DEFAULT"
triton_poi_fused__native_batch_norm_legit_no_training_cat_relu_42:
.text.triton_poi_fused__native_batch_norm_legit_no_training_cat_relu_42:
[----:B------:R-:W0:Y:S01]  /*0000*/  LDC R1, c[0x0][0x28] ;  /* 0x00000a00ff017b82 */ /* 0x000e220000000800 */
[----:B------:R-:W1:Y:S07]  /*0010*/  S2R R0, SR_TID.X ;  /* 0x0000000000007919 */ /* 0x000e6e0000002100 */
[----:B------:R-:W2:Y:S01]  /*0020*/  LDC.64 R12, c[0x0][0x228] ;  /* 0x00008a00ff0c7b82 */ /* 0x000ea20000000a00 */
[----:B------:R-:W-:Y:S01]  /*0030*/  ULDC.64 UR4, c[0x0][0x208] ;  /* 0x0000820000047ab9 */ /* 0x000fe20000000a00 */
[----:B------:R-:W-:Y:S01]  /*0040*/  ULDC.64 UR6, c[0x0][0x218] ;  /* 0x0000860000067ab9 */ /* 0x000fe20000000a00 */
[----:B------:R-:W3:Y:S05]  /*0050*/  S2R R3, SR_CTAID.X ;  /* 0x0000000000037919 */ /* 0x000eea0000002500 */
[----:B------:R-:W4:Y:S08]  /*0060*/  LDC.64 R10, c[0x0][0x210] ;  /* 0x00008400ff0a7b82 */ /* 0x000f300000000a00 */
[----:B------:R-:W5:Y:S01]  /*0070*/  LDC.64 R8, c[0x0][0x230] ;  /* 0x00008c00ff087b82 */ /* 0x000f620000000a00 */
[----:B-1----:R-:W-:-:S05]  /*0080*/  LOP3.LUT R0, R0, 0x7f, RZ, 0xc0, !PT ;  /* 0x0000007f00007812 */ /* 0x002fca00078ec0ff */
[----:B---3--:R-:W-:-:S05]  /*0090*/  IMAD R0, R3, 0x80, R0 ;  /* 0x0000008003007824 */ /* 0x008fca00078e0200 */
[----:B------:R-:W-:Y:S02]  /*00a0*/  SHF.R.S32.HI R3, RZ, 0x1f, R0 ;  /* 0x0000001fff037819 */ /* 0x000fe40000011400 */
[----:B------:R-:W-:Y:S02]  /*00b0*/  ISETP.GE.AND P0, PT, R0, 0x4d80, PT ;  /* 0x00004d800000780c */ /* 0x000fe40003f06270 */
[----:B------:R-:W-:-:S04]  /*00c0*/  LEA.HI R4, R3, R0, RZ, 0x4 ;  /* 0x0000000003047211 */ /* 0x000fc800078f20ff */
[----:B------:R-:W-:-:S05]  /*00d0*/  SHF.R.S32.HI R3, RZ, 0x4, R4 ;  /* 0x00000004ff037819 */ /* 0x000fca0000011404 */
[----:B------:R-:W-:-:S05]  /*00e0*/  IMAD.HI R2, R3, 0x1a6d01a7, RZ ;  /* 0x1a6d01a703027827 */ /* 0x000fca00078e02ff */
[----:B------:R-:W-:-:S04]  /*00f0*/  SHF.R.U32.HI R5, RZ, 0x1f, R2 ;  /* 0x0000001fff057819 */ /* 0x000fc80000011602 */
[----:B------:R-:W-:-:S05]  /*0100*/  LEA.HI.SX32 R2, R2, R5, 0x1b ;  /* 0x0000000502027211 */ /* 0x000fca00078fdaff */
[----:B------:R-:W-:Y:S02]  /*0110*/  IMAD R3, R2, -0x136, R3 ;  /* 0xfffffeca02037824 */ /* 0x000fe400078e0203 */
[----:B------:R-:W-:Y:S02]  /*0120*/  IMAD.MOV.U32 R2, RZ, RZ, RZ ;  /* 0x000000ffff027224 */ /* 0x000fe400078e00ff */
[----:B--2---:R-:W-:-:S05]  /*0130*/  IMAD.WIDE R12, R3, 0x4, R12 ;  /* 0x00000004030c7825 */ /* 0x004fca00078e020c */
[----:B------:R1:W2:Y:S01]  /*0140*/  @!P0 LDG.E.EL R2, desc[UR4][R12.64] ;  /* 0x000000040c028981 */ /* 0x0002a2000c2e1900 */
[----:B------:R-:W-:Y:S01]  /*0150*/  IMAD.HI R5, R0, 0x1a6d01a7, RZ ;  /* 0x1a6d01a700057827 */ /* 0x000fe200078e02ff */
[----:B------:R-:W-:Y:S02]  /*0160*/  LOP3.LUT R15, R4, 0xfffffff0, RZ, 0xc0, !PT ;  /* 0xfffffff0040f7812 */ /* 0x000fe400078ec0ff */
[C---:B------:R-:W-:Y:S01]  /*0170*/  ISETP.GE.AND P1, PT, R3.reuse, 0x12a, PT ;  /* 0x0000012a0300780c */ /* 0x040fe20003f26270 */
[----:B------:R-:W-:Y:S01]  /*0180*/  IMAD.SHL.U32 R14, R3, 0x10, RZ ;  /* 0x00000010030e7824 */ /* 0x000fe200078e00ff */
[----:B------:R-:W-:Y:S01]  /*0190*/  SHF.R.U32.HI R6, RZ, 0x1f, R5 ;  /* 0x0000001fff067819 */ /* 0x000fe20000011605 */
[C---:B------:R-:W-:Y:S01]  /*01a0*/  IMAD.IADD R15, R0.reuse, 0x1, -R15 ;  /* 0x00000001000f7824 */ /* 0x040fe200078e0a0f */
[----:B------:R-:W-:Y:S02]  /*01b0*/  ISETP.LT.AND P2, PT, R0, 0x4d80, !P1 ;  /* 0x00004d800000780c */ /* 0x000fe40004f41270 */
[----:B------:R-:W-:-:S02]  /*01c0*/  LEA.HI.SX32 R17, R5, R6, 0x17 ;  /* 0x0000000605117211 */ /* 0x000fc400078fbaff */
[----:B------:R-:W3:Y:S01]  /*01d0*/  LDC.64 R6, c[0x0][0x220] ;  /* 0x00008800ff067b82 */ /* 0x000ee20000000a00 */
[----:B------:R-:W-:Y:S02]  /*01e0*/  ISETP.GT.AND P3, PT, R3, 0x129, !P0 ;  /* 0x000001290300780c */ /* 0x000fe40004764270 */
[C---:B------:R-:W-:Y:S02]  /*01f0*/  IMAD R16, R17.reuse, 0xc0, RZ ;  /* 0x000000c011107824 */ /* 0x040fe400078e02ff */
[----:B-1----:R-:W-:-:S03]  /*0200*/  IMAD R12, R17, -0x1360, R0 ;  /* 0xffffeca0110c7824 */ /* 0x002fc600078e0200 */
[----:B------:R-:W1:Y:S01]  /*0210*/  LDC.64 R4, c[0x0][0x238] ;  /* 0x00008e00ff047b82 */ /* 0x000e620000000a00 */
[----:B------:R-:W-:Y:S01]  /*0220*/  IADD3 R19, P4, P5, R14, R15, R16 ;  /* 0x0000000f0e137210 */ /* 0x000fe20007d9e010 */
[----:B------:R-:W-:Y:S01]  /*0230*/  IMAD R17, R17, 0x12a0, R12 ;  /* 0x000012a011117824 */ /* 0x000fe200078e020c */
[----:B------:R-:W-:Y:S02]  /*0240*/  SHF.R.S32.HI R13, RZ, 0x1f, R16 ;  /* 0x0000001fff0d7819 */ /* 0x000fe40000011410 */
[----:B------:R-:W-:Y:S01]  /*0250*/  SHF.R.S32.HI R15, RZ, 0x1f, R15 ;  /* 0x0000001fff0f7819 */ /* 0x000fe2000001140f */
[----:B----4-:R-:W-:Y:S01]  /*0260*/  IMAD.WIDE R16, R17, 0x4, R10 ;  /* 0x0000000411107825 */ /* 0x010fe200078e020a */
[----:B------:R-:W-:Y:S02]  /*0270*/  SHF.R.S32.HI R14, RZ, 0x1f, R14 ;  /* 0x0000001fff0e7819 */ /* 0x000fe4000001140e */
[----:B------:R-:W-:Y:S02]  /*0280*/  CS2R R10, SRZ ;  /* 0x00000000000a7805 */ /* 0x000fe4000001ff00 */
[----:B------:R-:W-:-:S02]  /*0290*/  IADD3.X R14, R14, R15, R13, P4, P5 ;  /* 0x0000000f0e0e7210 */ /* 0x000fc400027ea40d */
[----:B------:R-:W-:Y:S02]  /*02a0*/  CS2R R12, SRZ ;  /* 0x00000000000c7805 */ /* 0x000fe4000001ff00 */
[----:B------:R-:W-:-:S04]  /*02b0*/  LEA R18, P4, R19, UR6, 0x2 ;  /* 0x0000000613127c11 */ /* 0x000fc8000f8810ff */
[----:B------:R-:W-:Y:S01]  /*02c0*/  LEA.HI.X R19, R19, UR7, R14, 0x2, P4 ;  /* 0x0000000713137c11 */ /* 0x000fe2000a0f140e */
[----:B------:R-:W4:Y:S01]  /*02d0*/  @P2 LDG.E R12, desc[UR4][R16.64] ;  /* 0x00000004100c2981 */ /* 0x000f22000c1e1900 */
[----:B---3--:R-:W-:-:S03]  /*02e0*/  IMAD.WIDE R6, R3, 0x4, R6 ;  /* 0x0000000403067825 */ /* 0x008fc600078e0206 */
[----:B------:R-:W3:Y:S01]  /*02f0*/  @P3 LDG.E R10, desc[UR4][R18.64+-0x4a80] ;  /* 0xffb58004120a3981 */ /* 0x000ee2000c1e1900 */
[----:B------:R-:W-:-:S03]  /*0300*/  IMAD.MOV.U32 R20, RZ, RZ, RZ ;  /* 0x000000ffff147224 */ /* 0x000fc600078e00ff */
[----:B------:R1:W3:Y:S01]  /*0310*/  @!P0 LDG.E.EL R11, desc[UR4][R6.64] ;  /* 0x00000004060b8981 */ /* 0x0002e2000c2e1900 */
[----:B-----5:R-:W-:-:S04]  /*0320*/  IMAD.WIDE R8, R3, 0x4, R8 ;  /* 0x0000000403087825 */ /* 0x020fc800078e0208 */
[----:B-1----:R-:W-:Y:S01]  /*0330*/  IMAD.WIDE R14, R3, 0x4, R4 ;  /* 0x00000004030e7825 */ /* 0x002fe200078e0204 */
[----:B------:R-:W5:Y:S01]  /*0340*/  @!P0 LDG.E.EL R13, desc[UR4][R8.64] ;  /* 0x00000004080d8981 */ /* 0x000f62000c2e1900 */
[----:B------:R-:W1:Y:S03]  /*0350*/  LDC.64 R4, c[0x0][0x240] ;  /* 0x00009000ff047b82 */ /* 0x000e660000000a00 */
[----:B------:R-:W5:Y:S01]  /*0360*/  @!P0 LDG.E.EL R20, desc[UR4][R14.64] ;  /* 0x000000040e148981 */ /* 0x000f62000c2e1900 */
[----:B0-----:R-:W-:Y:S02]  /*0370*/  IMAD.MOV.U32 R6, RZ, RZ, 0x3e800000 ;  /* 0x3e800000ff067424 */ /* 0x001fe400078e00ff */
[----:B-1----:R-:W-:-:S04]  /*0380*/  IMAD.WIDE R4, R0, 0x4, R4 ;  /* 0x0000000400047825 */ /* 0x002fc800078e0204 */
[----:B--2---:R-:W-:Y:S02]  /*0390*/  FADD R16, R2, 9.9999997473787516356e-06 ;  /* 0x3727c5ac02107421 */ /* 0x004fe40000000000 */
[----:B------:R-:W0:Y:S02]  /*03a0*/  LDC.64 R2, c[0x0][0x248] ;  /* 0x00009200ff027b82 */ /* 0x000e240000000a00 */
[----:B------:R-:W1:Y:S02]  /*03b0*/  MUFU.SQRT R17, R16 ;  /* 0x0000001000117308 */ /* 0x000e640000002000 */
[C---:B-1----:R-:W-:Y:S02]  /*03c0*/  FSETP.GT.AND P4, PT, R17.reuse, 8.50705917302346158658e+37, PT ;  /* 0x7e8000001100780b */ /* 0x042fe40003f84000 */
[----:B------:R-:W-:Y:S02]  /*03d0*/  FSETP.GEU.AND P5, PT, R17, 1.175494350822287508e-38, PT ;  /* 0x008000001100780b */ /* 0x000fe40003fae000 */
[----:B------:R-:W-:Y:S01]  /*03e0*/  FSEL R6, R6, 1, P4 ;  /* 0x3f80000006067808 */ /* 0x000fe20002000000 */
[----:B0-----:R-:W-:-:S08]  /*03f0*/  IMAD.WIDE R2, R0, 0x4, R2 ;  /* 0x0000000400027825 */ /* 0x001fd000078e0202 */
[----:B------:R-:W-:Y:S02]  /*0400*/  @P4 FMUL R17, R17, 0.25 ;  /* 0x3e80000011114820 */ /* 0x000fe40000400000 */
[----:B------:R-:W-:Y:S02]  /*0410*/  @!P5 FMUL R6, R6, 16777216 ;  /* 0x4b8000000606d820 */ /* 0x000fe40000400000 */
[----:B------:R-:W-:Y:S01]  /*0420*/  @!P5 FMUL R17, R17, 16777216 ;  /* 0x4b8000001111d820 */ /* 0x000fe20000400000 */
[----:B----4-:R-:W-:-:S05]  /*0430*/  SEL R12, R12, RZ, P2 ;  /* 0x000000ff0c0c7207 */ /* 0x010fca0001000000 */
[----:B------:R-:W0:Y:S01]  /*0440*/  MUFU.RCP R17, R17 ;  /* 0x0000001100117308 */ /* 0x000e220000001000 */
[----:B---3--:R-:W-:-:S05]  /*0450*/  @P1 SEL R12, R10, RZ, P3 ;  /* 0x000000ff0a0c1207 */ /* 0x008fca0001800000 */
[----:B------:R-:W-:Y:S01]  /*0460*/  FADD R11, R12, -R11 ;  /* 0x8000000b0c0b7221 */ /* 0x000fe20000000000 */
[----:B------:R1:W-:Y:S01]  /*0470*/  @!P0 STG.E desc[UR4][R4.64], R12 ;  /* 0x0000000c04008986 */ /* 0x0003e2000c101904 */
[----:B0-----:R-:W-:-:S04]  /*0480*/  FMUL R6, R17, R6 ;  /* 0x0000000611067220 */ /* 0x001fc80000400000 */
[----:B------:R-:W-:-:S04]  /*0490*/  FMUL R11, R11, R6 ;  /* 0x000000060b0b7220 */ /* 0x000fc80000400000 */
[----:B-----5:R-:W-:-:S05]  /*04a0*/  FFMA R11, R11, R13, R20 ;  /* 0x0000000d0b0b7223 */ /* 0x020fca0000000014 */
[----:B------:R-:W-:-:S04]  /*04b0*/  FSETP.GEU.AND P1, PT, R11, RZ, PT ;  /* 0x000000ff0b00720b */ /* 0x000fc80003f2e000 */
[----:B------:R-:W-:Y:S01]  /*04c0*/  FSEL R11, R11, RZ, P1 ;  /* 0x000000ff0b0b7208 */ /* 0x000fe20000800000 */
[----:B-1----:R-:W-:Y:S08]  /*04d0*/  @P0 EXIT ;  /* 0x000000000000094d */ /* 0x002ff00003800000 */
[----:B------:R-:W-:Y:S01]  /*04e0*/  STG.E desc[UR4][R2.64], R11 ;  /* 0x0000000b02007986 */ /* 0x000fe2000c101904 */
[----:B------:R-:W-:Y:S05]  /*04f0*/  EXIT ;  /* 0x000000000000794d */ /* 0x000fea0003800000 */
.L_x_0:
[----:B------:R-:W-:-:S00]  /*0500*/  BRA `(.L_x_0) ;  /* 0xfffffffc00fc7947 */ /* 0x000fc0000383ffff */
[----:B------:R-:W-:-:S00]  /*0510*/  NOP ;  /* 0x0000000000007918 */ /* 0x000fc00000000000 */
        /* <DEDUP_REMOVED lines=14> */
.L_x_1:


//--------------------- .nv.global.init           --------------------------
	.section	.nv.global.init,"aw",@progbits
.nv.global.init:
	.type		_$_str,@object
	.size		_$_str,(_$_str_$_2 - _$_str)
_$_str:
        /*0000*/ 	.byte	0x5f, 0x5f, 0x43, 0x55, 0x44, 0x41, 0x5f, 0x46, 0x54, 0x5a, 0x00
	.type		_$_str_$_2,@object
	.size		_$_str_$_2,(.L_1 - _$_str_$_2)
_$_str_$_2:
        /*000b*/ 	.byte	0x5f, 0x5f, 0x43, 0x55, 0x44, 0x41, 0x5f, 0x50, 0x52, 0x45, 0x43, 0x5f, 0x53, 0x51, 0x52, 0x54
        /*001b*/ 	.byte	0x00
.L_1:


//--------------------- .nv.constant0.triton_poi_fused__native_batch_norm_legit_no_training_cat_relu_42 --------------------------
	.section	.nv.constant0.triton_poi_fused__native_batch_norm_legit_no_training_cat_relu_42,"a",@progbits
	.sectionflags	@""
	.align	4
.nv.constant0.triton_poi_fused__native_batch_norm_legit_no_training_cat_relu_42:
	.zero		596
